	.headerflags	@"EF_CUDA_TEXMODE_UNIFIED EF_CUDA_64BIT_ADDRESS EF_CUDA_ACCELERATORS EF_CUDA_SM90 EF_CUDA_VIRTUAL_SM(EF_CUDA_SM90)"
	.elftype	@"ET_EXEC"


//--------------------- .nv.info                  --------------------------
	.section	.nv.info,"",@"SHT_CUDA_INFO"
	.align	4


	//----- nvinfo : EIATTR_REGCOUNT
	.align		4
        /*0000*/ 	.byte	0x04, 0x2f
        /*0002*/ 	.short	(.L_1 - .L_0)
	.align		4
.L_0:
        /*0004*/ 	.word	index@(triton_poi_fused_max_pool2d_with_indices_42)
        /*0008*/ 	.word	0x00000057


	//----- nvinfo : EIATTR_MIN_STACK_SIZE
	.align		4
.L_1:
        /*000c*/ 	.byte	0x04, 0x12
        /*000e*/ 	.short	(.L_3 - .L_2)
	.align		4
.L_2:
        /*0010*/ 	.word	index@(triton_poi_fused_max_pool2d_with_indices_42)
        /*0014*/ 	.word	0x00000000


	//----- nvinfo : EIATTR_FRAME_SIZE
	.align		4
.L_3:
        /*0018*/ 	.byte	0x04, 0x11
        /*001a*/ 	.short	(.L_5 - .L_4)
	.align		4
.L_4:
        /*001c*/ 	.word	index@(triton_poi_fused_max_pool2d_with_indices_42)
        /*0020*/ 	.word	0x00000000


	//----- nvinfo : EIATTR_MIN_STACK_SIZE
	.align		4
.L_5:
        /*0024*/ 	.byte	0x04, 0x12
        /*0026*/ 	.short	(.L_7 - .L_6)
	.align		4
.L_6:
        /*0028*/ 	.word	index@(triton_poi_fused_max_pool2d_with_indices_42)
        /*002c*/ 	.word	0x00000000
.L_7:


//--------------------- .nv.info.triton_poi_fused_max_pool2d_with_indices_42 --------------------------
	.section	.nv.info.triton_poi_fused_max_pool2d_with_indices_42,"",@"SHT_CUDA_INFO"
	.sectionflags	@""
	.align	4


	//----- nvinfo : EIATTR_CUDA_API_VERSION
	.align		4
        /*0000*/ 	.byte	0x04, 0x37
        /*0002*/ 	.short	(.L_9 - .L_8)
.L_8:
        /*0004*/ 	.word	0x0000007c


	//----- nvinfo : EIATTR_KPARAM_INFO
	.align		4
.L_9:
        /*0008*/ 	.byte	0x04, 0x17
        /*000a*/ 	.short	(.L_11 - .L_10)
.L_10:
        /*000c*/ 	.word	0x00000000
        /*0010*/ 	.short	0x0004
        /*0012*/ 	.short	0x001c
        /*0014*/ 	.byte	0x00, 0xf0, 0x11, 0x00


	//----- nvinfo : EIATTR_KPARAM_INFO
	.align		4
.L_11:
        /*0018*/ 	.byte	0x04, 0x17
        /*001a*/ 	.short	(.L_13 - .L_12)
.L_12:
        /*001c*/ 	.word	0x00000000
        /*0020*/ 	.short	0x0003
        /*0022*/ 	.short	0x0018
        /*0024*/ 	.byte	0x00, 0xf0, 0x11, 0x00


	//----- nvinfo : EIATTR_KPARAM_INFO
	.align		4
.L_13:
        /*0028*/ 	.byte	0x04, 0x17
        /*002a*/ 	.short	(.L_15 - .L_14)
.L_14:
        /*002c*/ 	.word	0x00000000
        /*0030*/ 	.short	0x0002
        /*0032*/ 	.short	0x0010
        /*0034*/ 	.byte	0x00, 0xf4, 0x21, 0x00


	//----- nvinfo : EIATTR_KPARAM_INFO
	.align		4
.L_15:
        /*0038*/ 	.byte	0x04, 0x17
        /*003a*/ 	.short	(.L_17 - .L_16)
.L_16:
        /*003c*/ 	.word	0x00000000
        /*0040*/ 	.short	0x0001
        /*0042*/ 	.short	0x0008
        /*0044*/ 	.byte	0x00, 0xf4, 0x21, 0x00


	//----- nvinfo : EIATTR_KPARAM_INFO
	.align		4
.L_17:
        /*0048*/ 	.byte	0x04, 0x17
        /*004a*/ 	.short	(.L_19 - .L_18)
.L_18:
        /*004c*/ 	.word	0x00000000
        /*0050*/ 	.short	0x0000
        /*0052*/ 	.short	0x0000
        /*0054*/ 	.byte	0x00, 0xf4, 0x21, 0x00


	//----- nvinfo : EIATTR_SPARSE_MMA_MASK
	.align		4
.L_19:
        /*0058*/ 	.byte	0x03, 0x50
        /*005a*/ 	.short	0x0000


	//----- nvinfo : EIATTR_MAXREG_COUNT
	.align		4
        /*005c*/ 	.byte	0x03, 0x1b
        /*005e*/ 	.short	0x00ff


	//----- nvinfo : EIATTR_EXIT_INSTR_OFFSETS
	.align		4
        /*0060*/ 	.byte	0x04, 0x1c
        /*0062*/ 	.short	(.L_21 - .L_20)


	//   ....[0]....
.L_20:
        /*0064*/ 	.word	0x00002b00


	//   ....[1]....
        /*0068*/ 	.word	0x00002b20


	//----- nvinfo : EIATTR_REQNTID
	.align		4
.L_21:
        /*006c*/ 	.byte	0x04, 0x10
        /*006e*/ 	.short	(.L_23 - .L_22)
.L_22:
        /*0070*/ 	.word	0x00000080
        /*0074*/ 	.word	0x00000001
        /*0078*/ 	.word	0x00000001


	//----- nvinfo : EIATTR_CBANK_PARAM_SIZE
	.align		4
.L_23:
        /*007c*/ 	.byte	0x03, 0x19
        /*007e*/ 	.short	0x0020


	//----- nvinfo : EIATTR_PARAM_CBANK
	.align		4
        /*0080*/ 	.byte	0x04, 0x0a
        /*0082*/ 	.short	(.L_25 - .L_24)
	.align		4
.L_24:
        /*0084*/ 	.word	index@(.nv.constant0.triton_poi_fused_max_pool2d_with_indices_42)
        /*0088*/ 	.short	0x0210
        /*008a*/ 	.short	0x0020


	//----- nvinfo : EIATTR_SW_WAR
	.align		4
.L_25:
        /*008c*/ 	.byte	0x04, 0x36
        /*008e*/ 	.short	(.L_27 - .L_26)
.L_26:
        /*0090*/ 	.word	0x00000008
.L_27:


//--------------------- .nv.callgraph             --------------------------
	.section	.nv.callgraph,"",@"SHT_CUDA_CALLGRAPH"
	.align	4
	.sectionentsize	8
	.align		4
        /*0000*/ 	.word	0x00000000
	.align		4
        /*0004*/ 	.word	0xffffffff
	.align		4
        /*0008*/ 	.word	0x00000000
	.align		4
        /*000c*/ 	.word	0xfffffffe
	.align		4
        /*0010*/ 	.word	0x00000000
	.align		4
        /*0014*/ 	.word	0xfffffffd
	.align		4
        /*0018*/ 	.word	0x00000000
	.align		4
        /*001c*/ 	.word	0xfffffffc


//--------------------- .text.triton_poi_fused_max_pool2d_with_indices_42 --------------------------
	.section	.text.triton_poi_fused_max_pool2d_with_indices_42,"ax",@progbits
	.sectionflags	@"SHF_BARRIERS=1"
	.align	128
        .global         triton_poi_fused_max_pool2d_with_indices_42
        .type           triton_poi_fused_max_pool2d_with_indices_42,@function
        .size           triton_poi_fused_max_pool2d_with_indices_42,(.L_x_1 - triton_poi_fused_max_pool2d_with_indices_42)
        .other          triton_poi_fused_max_pool2d_with_indices_42,@"STO_CUDA_ENTRY STV_DEFAULT"
triton_poi_fused_max_pool2d_with_indices_42:
.text.triton_poi_fused_max_pool2d_with_indices_42:
[----:B------:R-:W0:Y:S02]  /*0000*/  LDC R1, c[0x0][0x28] ;  /* 0x00000a00ff017b82 */ /* 0x000e240000000800 */
[----:B------:R-:W1:Y:S01]  /*0010*/  S2R R4, SR_CTAID.Y ;  /* 0x0000000000047919 */ /* 0x000e620000002600 */
[----:B------:R-:W2:Y:S01]  /*0020*/  LDC.64 R32, c[0x0][0x210] ;  /* 0x00008400ff207b82 */ /* 0x000ea20000000a00 */
[----:B------:R-:W-:Y:S02]  /*0030*/  CS2R R16, SRZ ;  /* 0x0000000000107805 */ /* 0x000fe4000001ff00 */
[----:B------:R-:W-:Y:S01]  /*0040*/  CS2R R18, SRZ ;  /* 0x0000000000127805 */ /* 0x000fe2000001ff00 */
[----:B------:R-:W3:Y:S01]  /*0050*/  S2R R9, SR_TID.X ;  /* 0x0000000000097919 */ /* 0x000ee20000002100 */
[----:B------:R-:W-:Y:S02]  /*0060*/  CS2R R20, SRZ ;  /* 0x0000000000147805 */ /* 0x000fe4000001ff00 */
[----:B------:R-:W-:Y:S01]  /*0070*/  CS2R R22, SRZ ;  /* 0x0000000000167805 */ /* 0x000fe2000001ff00 */
[----:B------:R-:W-:Y:S01]  /*0080*/  ULDC.64 UR6, c[0x0][0x208] ;  /* 0x0000820000067ab9 */ /* 0x000fe20000000a00 */
[----:B------:R-:W4:Y:S01]  /*0090*/  S2R R10, SR_CTAID.X ;  /* 0x00000000000a7919 */ /* 0x000f220000002500 */
[----:B-1----:R-:W-:-:S02]  /*00a0*/  SHF.R.S32.HI R3, RZ, 0x1f, R4 ;  /* 0x0000001fff037819 */ /* 0x002fc40000011404 */
[----:B------:R-:W-:Y:S02]  /*00b0*/  ISETP.GE.AND P1, PT, R4, 0x100, PT ;  /* 0x000001000400780c */ /* 0x000fe40003f26270 */
[-C--:B------:R-:W-:Y:S01]  /*00c0*/  LEA.HI R0, R3, R4.reuse, RZ, 0x3 ;  /* 0x0000000403007211 */ /* 0x080fe200078f18ff */
[----:B---3--:R-:W-:Y:S01]  /*00d0*/  IMAD.SHL.U32 R7, R9, 0x8, RZ ;  /* 0x0000000809077824 */ /* 0x008fe200078e00ff */
[----:B------:R-:W-:Y:S02]  /*00e0*/  LEA.HI R3, R3, R4, RZ, 0x6 ;  /* 0x0000000403037211 */ /* 0x000fe400078f30ff */
[----:B------:R-:W-:Y:S01]  /*00f0*/  LOP3.LUT R5, R0, 0x7ffff8, RZ, 0xc0, !PT ;  /* 0x007ffff800057812 */ /* 0x000fe200078ec0ff */
[----:B----4-:R-:W-:Y:S01]  /*0100*/  IMAD.SHL.U32 R10, R10, 0x400, RZ ;  /* 0x000004000a0a7824 */ /* 0x010fe200078e00ff */
[----:B------:R-:W-:Y:S02]  /*0110*/  SHF.R.S32.HI R0, RZ, 0x3, R0 ;  /* 0x00000003ff007819 */ /* 0x000fe40000011400 */
[----:B------:R-:W-:Y:S01]  /*0120*/  SHF.R.S32.HI R34, RZ, 0x6, R3 ;  /* 0x00000006ff227819 */ /* 0x000fe20000011403 */
[----:B------:R-:W-:Y:S01]  /*0130*/  IMAD.IADD R5, R4, 0x1, -R5 ;  /* 0x0000000104057824 */ /* 0x000fe200078e0a05 */
[----:B------:R-:W-:-:S02]  /*0140*/  LEA.HI R2, R0, R0, RZ, 0x3 ;  /* 0x0000000000027211 */ /* 0x000fc400078f18ff */
[----:B------:R-:W-:Y:S01]  /*0150*/  LOP3.LUT R7, R7, 0x3f8, RZ, 0xc0, !PT ;  /* 0x000003f807077812 */ /* 0x000fe200078ec0ff */
[----:B------:R-:W-:Y:S01]  /*0160*/  IMAD R5, R5, 0x600, RZ ;  /* 0x0000060005057824 */ /* 0x000fe200078e02ff */
[----:B------:R-:W-:-:S03]  /*0170*/  LOP3.LUT R3, R2, 0x7ffff8, RZ, 0xc0, !PT ;  /* 0x007ffff802037812 */ /* 0x000fc600078ec0ff */
[----:B------:R-:W-:Y:S02]  /*0180*/  IMAD R34, R34, 0x36300, R5 ;  /* 0x0003630022227824 */ /* 0x000fe400078e0205 */
[----:B------:R-:W-:Y:S01]  /*0190*/  IMAD.IADD R8, R0, 0x1, -R3 ;  /* 0x0000000100087824 */ /* 0x000fe200078e0a03 */
[----:B------:R-:W-:Y:S01]  /*01a0*/  LOP3.LUT R3, R10, R7, RZ, 0xfc, !PT ;  /* 0x000000070a037212 */ /* 0x000fe200078efcff */
[C---:B------:R-:W-:Y:S01]  /*01b0*/  VIADD R28, R34.reuse, 0x300 ;  /* 0x00000300221c7836 */ /* 0x040fe20000000000 */
[----:B------:R-:W-:Y:S01]  /*01c0*/  CS2R R24, SRZ ;  /* 0x0000000000187805 */ /* 0x000fe2000001ff00 */
[----:B------:R-:W-:Y:S01]  /*01d0*/  VIADD R58, R34, 0x600 ;  /* 0x00000600223a7836 */ /* 0x000fe20000000000 */
[C---:B------:R-:W-:Y:S01]  /*01e0*/  ISETP.LT.AND P0, PT, R3.reuse, 0x300, !P1 ;  /* 0x000003000300780c */ /* 0x040fe20004f01270 */
[C---:B------:R-:W-:Y:S01]  /*01f0*/  IMAD.IADD R5, R3.reuse, 0x1, R34 ;  /* 0x0000000103057824 */ /* 0x040fe200078e0222 */
[----:B------:R-:W-:Y:S01]  /*0200*/  CS2R R26, SRZ ;  /* 0x00000000001a7805 */ /* 0x000fe2000001ff00 */
[----:B------:R-:W-:Y:S01]  /*0210*/  IMAD.IADD R11, R3, 0x1, R28 ;  /* 0x00000001030b7824 */ /* 0x000fe200078e021c */
[----:B------:R-:W-:Y:S01]  /*0220*/  P2R R0, PR, RZ, 0x2 ;  /* 0x00000002ff007803 */ /* 0x000fe20000000000 */
[----:B------:R-:W-:-:S02]  /*0230*/  IMAD R5, R8, 0x6600, R5 ;  /* 0x0000660008057824 */ /* 0x000fc400078e0205 */
[----:B------:R-:W-:Y:S02]  /*0240*/  IMAD R11, R8, 0x6600, R11 ;  /* 0x00006600080b7824 */ /* 0x000fe400078e020b */
[----:B--2---:R-:W-:-:S04]  /*0250*/  IMAD.WIDE R12, R5, 0x4, R32 ;  /* 0x00000004050c7825 */ /* 0x004fc800078e0220 */
[----:B------:R-:W-:Y:S01]  /*0260*/  IMAD.WIDE R14, R11, 0x4, R32 ;  /* 0x000000040b0e7825 */ /* 0x000fe200078e0220 */
[----:B------:R-:W2:Y:S04]  /*0270*/  @P0 LDG.E.EL.128 R16, desc[UR6][R12.64] ;  /* 0x000000060c100981 */ /* 0x000ea8000c2e1d00 */
[----:B------:R-:W2:Y:S01]  /*0280*/  @P0 LDG.E.EL.128 R20, desc[UR6][R14.64] ;  /* 0x000000060e140981 */ /* 0x000ea2000c2e1d00 */
[----:B------:R-:W-:-:S04]  /*0290*/  IMAD.IADD R5, R3, 0x1, R58 ;  /* 0x0000000103057824 */ /* 0x000fc800078e023a */
[----:B------:R-:W-:-:S04]  /*02a0*/  IMAD R5, R8, 0x6600, R5 ;  /* 0x0000660008057824 */ /* 0x000fc800078e0205 */
[----:B------:R-:W-:-:S05]  /*02b0*/  IMAD.WIDE R30, R5, 0x4, R32 ;  /* 0x00000004051e7825 */ /* 0x000fca00078e0220 */
[----:B------:R-:W3:Y:S01]  /*02c0*/  @P0 LDG.E.EL.128 R24, desc[UR6][R30.64] ;  /* 0x000000061e180981 */ /* 0x000ee2000c2e1d00 */
[----:B------:R-:W-:-:S04]  /*02d0*/  VIADD R62, R34, 0x3300 ;  /* 0x00003300223e7836 */ /* 0x000fc80000000000 */
[----:B------:R-:W-:-:S04]  /*02e0*/  IMAD.IADD R11, R3, 0x1, R62 ;  /* 0x00000001030b7824 */ /* 0x000fc800078e023e */
[----:B------:R-:W-:Y:S01]  /*02f0*/  IMAD R11, R8, 0x6600, R11 ;  /* 0x00006600080b7824 */ /* 0x000fe200078e020b */
[C---:B--2---:R-:W-:Y:S02]  /*0300*/  FSETP.GT.AND P5, PT, R20.reuse, R16, PT ;  /* 0x000000101400720b */ /* 0x044fe40003fa4000 */
[----:B------:R-:W-:Y:S02]  /*0310*/  FSETP.GT.AND P4, PT, R21, R17, PT ;  /* 0x000000111500720b */ /* 0x000fe40003f84000 */
[----:B------:R-:W-:Y:S02]  /*0320*/  FSETP.NAN.AND P2, PT, R20, R20, PT ;  /* 0x000000141400720b */ /* 0x000fe40003f48000 */
[----:B------:R-:W-:Y:S02]  /*0330*/  FSETP.GT.AND P3, PT, R22, R18, PT ;  /* 0x000000121600720b */ /* 0x000fe40003f64000 */
[----:B------:R-:W-:Y:S01]  /*0340*/  FSETP.GT.AND P1, PT, R23, R19, PT ;  /* 0x000000131700720b */ /* 0x000fe20003f24000 */
[----:B------:R-:W-:Y:S01]  /*0350*/  VIADD R72, R34, 0x3600 ;  /* 0x0000360022487836 */ /* 0x000fe20000000000 */
[----:B------:R-:W-:-:S02]  /*0360*/  LOP3.LUT R51, R10, 0x4, R7, 0xfe, !PT ;  /* 0x000000040a337812 */ /* 0x000fc400078efe07 */
[----:B------:R-:W-:Y:S02]  /*0370*/  P2R R5, PR, RZ, 0x2 ;  /* 0x00000002ff057803 */ /* 0x000fe40000000000 */
[----:B------:R-:W-:Y:S02]  /*0380*/  @!P5 SEL R20, R20, R16, P2 ;  /* 0x000000101414d207 */ /* 0x000fe40001000000 */
[C---:B------:R-:W-:Y:S01]  /*0390*/  FSETP.NAN.AND P2, PT, R21.reuse, R21, PT ;  /* 0x000000151500720b */ /* 0x040fe20003f48000 */
[----:B------:R-:W-:Y:S01]  /*03a0*/  VIADD R54, R34, 0x3900 ;  /* 0x0000390022367836 */ /* 0x000fe20000000000 */
[----:B------:R-:W-:Y:S02]  /*03b0*/  P2R R6, PR, RZ, 0x8 ;  /* 0x00000008ff067803 */ /* 0x000fe40000000000 */
[----:B------:R-:W-:Y:S02]  /*03c0*/  @!P4 SEL R21, R21, R17, P2 ;  /* 0x000000111515c207 */ /* 0x000fe40001000000 */
[----:B------:R-:W-:Y:S01]  /*03d0*/  FSETP.NAN.AND P2, PT, R22, R22, PT ;  /* 0x000000161600720b */ /* 0x000fe20003f48000 */
[----:B------:R-:W-:Y:S01]  /*03e0*/  VIADD R68, R34, 0x6600 ;  /* 0x0000660022447836 */ /* 0x000fe20000000000 */
[----:B------:R-:W-:-:S02]  /*03f0*/  P2R R12, PR, RZ, 0x20 ;  /* 0x00000020ff0c7803 */ /* 0x000fc40000000000 */
[----:B------:R-:W-:Y:S02]  /*0400*/  @!P3 SEL R22, R22, R18, P2 ;  /* 0x000000121616b207 */ /* 0x000fe40001000000 */
[C---:B------:R-:W-:Y:S01]  /*0410*/  FSETP.NAN.AND P2, PT, R23.reuse, R23, PT ;  /* 0x000000171700720b */ /* 0x040fe20003f48000 */
[----:B------:R-:W-:Y:S01]  /*0420*/  VIADD R64, R34, 0x6900 ;  /* 0x0000690022407836 */ /* 0x000fe20000000000 */
[----:B------:R-:W-:Y:S02]  /*0430*/  P2R R2, PR, RZ, 0x10 ;  /* 0x00000010ff027803 */ /* 0x000fe40000000000 */
[----:B------:R-:W-:Y:S01]  /*0440*/  @!P1 SEL R23, R23, R19, P2 ;  /* 0x0000001317179207 */ /* 0x000fe20001000000 */
[----:B------:R-:W-:Y:S01]  /*0450*/  IMAD.WIDE R18, R11, 0x4, R32 ;  /* 0x000000040b127825 */ /* 0x000fe200078e0220 */
[-C--:B---3--:R-:W-:Y:S02]  /*0460*/  FSETP.NAN.AND P2, PT, R27, R27.reuse, PT ;  /* 0x0000001b1b00720b */ /* 0x088fe40003f48000 */
[----:B------:R-:W-:-:S04]  /*0470*/  FSETP.GEU.AND P1, PT, R23, R27, PT ;  /* 0x0000001b1700720b */ /* 0x000fc80003f2e000 */
[----:B------:R-:W-:-:S07]  /*0480*/  P2R R16, PR, RZ, 0x2 ;  /* 0x00000002ff107803 */ /* 0x000fce0000000000 */
[----:B------:R-:W-:Y:S02]  /*0490*/  @!P2 SEL R27, R27, R23, !P1 ;  /* 0x000000171b1ba207 */ /* 0x000fe40004800000 */
[-C--:B------:R-:W-:Y:S02]  /*04a0*/  FSETP.NAN.AND P2, PT, R26, R26.reuse, PT ;  /* 0x0000001a1a00720b */ /* 0x080fe40003f48000 */
[----:B------:R-:W-:-:S04]  /*04b0*/  FSETP.GEU.AND P1, PT, R22, R26, PT ;  /* 0x0000001a1600720b */ /* 0x000fc80003f2e000 */
[----:B------:R-:W-:-:S07]  /*04c0*/  P2R R13, PR, RZ, 0x2 ;  /* 0x00000002ff0d7803 */ /* 0x000fce0000000000 */
[----:B------:R-:W-:Y:S02]  /*04d0*/  @!P2 SEL R26, R26, R22, !P1 ;  /* 0x000000161a1aa207 */ /* 0x000fe40004800000 */
[----:B------:R-:W-:Y:S02]  /*04e0*/  CS2R R22, SRZ ;  /* 0x0000000000167805 */ /* 0x000fe4000001ff00 */
[-C--:B------:R-:W-:Y:S02]  /*04f0*/  FSETP.NAN.AND P2, PT, R25, R25.reuse, PT ;  /* 0x000000191900720b */ /* 0x080fe40003f48000 */
[----:B------:R-:W-:-:S04]  /*0500*/  FSETP.GEU.AND P1, PT, R21, R25, PT ;  /* 0x000000191500720b */ /* 0x000fc80003f2e000 */
[----:B------:R-:W-:-:S07]  /*0510*/  P2R R15, PR, RZ, 0x2 ;  /* 0x00000002ff0f7803 */ /* 0x000fce0000000000 */
[----:B------:R-:W-:Y:S02]  /*0520*/  @!P2 SEL R25, R25, R21, !P1 ;  /* 0x000000151919a207 */ /* 0x000fe40004800000 */
[-C--:B------:R-:W-:Y:S02]  /*0530*/  FSETP.NAN.AND P2, PT, R24, R24.reuse, PT ;  /* 0x000000181800720b */ /* 0x080fe40003f48000 */
[----:B------:R-:W-:-:S04]  /*0540*/  FSETP.GEU.AND P1, PT, R20, R24, PT ;  /* 0x000000181400720b */ /* 0x000fc80003f2e000 */
[----:B------:R-:W-:-:S07]  /*0550*/  P2R R14, PR, RZ, 0x2 ;  /* 0x00000002ff0e7803 */ /* 0x000fce0000000000 */
[----:B------:R-:W-:Y:S02]  /*0560*/  @!P2 SEL R24, R24, R20, !P1 ;  /* 0x000000141818a207 */ /* 0x000fe40004800000 */
[----:B------:R-:W-:-:S06]  /*0570*/  CS2R R20, SRZ ;  /* 0x0000000000147805 */ /* 0x000fcc000001ff00 */
[----:B------:R-:W2:Y:S02]  /*0580*/  @P0 LDG.E.EL.128 R20, desc[UR6][R18.64] ;  /* 0x0000000612140981 */ /* 0x000ea4000c2e1d00 */
[-C--:B--2---:R-:W-:Y:S02]  /*0590*/  FSETP.NAN.AND P2, PT, R20, R20.reuse, PT ;  /* 0x000000141400720b */ /* 0x084fe40003f48000 */
[----:B------:R-:W-:-:S04]  /*05a0*/  FSETP.GEU.AND P1, PT, R24, R20, PT ;  /* 0x000000141800720b */ /* 0x000fc80003f2e000 */
[----:B------:R-:W-:-:S07]  /*05b0*/  P2R R11, PR, RZ, 0x2 ;  /* 0x00000002ff0b7803 */ /* 0x000fce0000000000 */
[----:B------:R-:W-:Y:S02]  /*05c0*/  @!P2 SEL R20, R20, R24, !P1 ;  /* 0x000000181414a207 */ /* 0x000fe40004800000 */
[-C--:B------:R-:W-:Y:S02]  /*05d0*/  FSETP.NAN.AND P2, PT, R21, R21.reuse, PT ;  /* 0x000000151500720b */ /* 0x080fe40003f48000 */
[----:B------:R-:W-:-:S04]  /*05e0*/  FSETP.GEU.AND P1, PT, R25, R21, PT ;  /* 0x000000151900720b */ /* 0x000fc80003f2e000 */
[----:B------:R-:W-:-:S07]  /*05f0*/  P2R R17, PR, RZ, 0x2 ;  /* 0x00000002ff117803 */ /* 0x000fce0000000000 */
[----:B------:R-:W-:Y:S01]  /*0600*/  @!P2 SEL R21, R21, R25, !P1 ;  /* 0x000000191515a207 */ /* 0x000fe20004800000 */
[----:B------:R-:W-:Y:S01]  /*0610*/  IMAD.IADD R25, R3, 0x1, R72 ;  /* 0x0000000103197824 */ /* 0x000fe200078e0248 */
[-C--:B------:R-:W-:Y:S02]  /*0620*/  FSETP.NAN.AND P2, PT, R22, R22.reuse, PT ;  /* 0x000000161600720b */ /* 0x080fe40003f48000 */
[----:B------:R-:W-:Y:S01]  /*0630*/  FSETP.GEU.AND P1, PT, R26, R22, PT ;  /* 0x000000161a00720b */ /* 0x000fe20003f2e000 */
[----:B------:R-:W-:Y:S01]  /*0640*/  IMAD R31, R8, 0x6600, R25 ;  /* 0x00006600081f7824 */ /* 0x000fe200078e0219 */
[----:B------:R-:W-:Y:S02]  /*0650*/  CS2R R24, SRZ ;  /* 0x0000000000187805 */ /* 0x000fe4000001ff00 */
[----:B------:R-:W-:Y:S01]  /*0660*/  P2R R18, PR, RZ, 0x2 ;  /* 0x00000002ff127803 */ /* 0x000fe20000000000 */
[----:B------:R-:W-:-:S06]  /*0670*/  IMAD.WIDE R30, R31, 0x4, R32 ;  /* 0x000000041f1e7825 */ /* 0x000fcc00078e0220 */
        /* <DEDUP_REMOVED lines=19> */
[----:B------:R-:W-:Y:S01]  /*07b0*/  @!P2 SEL R25, R25, R21, !P1 ;  /* 0x000000151919a207 */ /* 0x000fe20004800000 */
[----:B------:R-:W-:Y:S01]  /*07c0*/  IMAD.IADD R21, R3, 0x1, R54 ;  /* 0x0000000103157824 */ /* 0x000fe200078e0236 */
[-C--:B------:R-:W-:Y:S02]  /*07d0*/  FSETP.NAN.AND P2, PT, R24, R24.reuse, PT ;  /* 0x000000181800720b */ /* 0x080fe40003f48000 */
[----:B------:R-:W-:Y:S01]  /*07e0*/  FSETP.GEU.AND P1, PT, R20, R24, PT ;  /* 0x000000181400720b */ /* 0x000fe20003f2e000 */
[----:B------:R-:W-:-:S03]  /*07f0*/  IMAD R31, R8, 0x6600, R21 ;  /* 0x00006600081f7824 */ /* 0x000fc600078e0215 */
[----:B------:R-:W-:Y:S01]  /*0800*/  P2R R38, PR, RZ, 0x2 ;  /* 0x00000002ff267803 */ /* 0x000fe20000000000 */
[----:B------:R-:W-:-:S06]  /*0810*/  IMAD.WIDE R30, R31, 0x4, R32 ;  /* 0x000000041f1e7825 */ /* 0x000fcc00078e0220 */
        /* <DEDUP_REMOVED lines=46> */
[----:B------:R1:W2:Y:S01]  /*0b00*/  @P0 LDG.E.EL.128 R20, desc[UR6][R30.64] ;  /* 0x000000061e140981 */ /* 0x0002a2000c2e1d00 */
[----:B------:R-:W-:Y:S01]  /*0b10*/  IMAD.IADD R53, R51, 0x1, R28 ;  /* 0x0000000133357824 */ /* 0x000fe200078e021c */
[----:B------:R-:W-:-:S03]  /*0b20*/  CS2R R28, SRZ ;  /* 0x00000000001c7805 */ /* 0x000fc6000001ff00 */
[----:B------:R-:W-:-:S04]  /*0b30*/  IMAD R53, R8, 0x6600, R53 ;  /* 0x0000660008357824 */ /* 0x000fc800078e0235 */
[----:B------:R-:W-:-:S04]  /*0b40*/  IMAD.WIDE R52, R53, 0x4, R32 ;  /* 0x0000000435347825 */ /* 0x000fc800078e0220 */
[----:B-1----:R-:W-:-:S04]  /*0b50*/  IMAD.IADD R31, R51, 0x1, R34 ;  /* 0x00000001331f7824 */ /* 0x002fc800078e0222 */
[----:B------:R-:W-:Y:S01]  /*0b60*/  IMAD R57, R8, 0x6600, R31 ;  /* 0x0000660008397824 */ /* 0x000fe200078e021f */
[----:B------:R-:W-:-:S03]  /*0b70*/  CS2R R30, SRZ ;  /* 0x00000000001e7805 */ /* 0x000fc6000001ff00 */
[----:B------:R-:W-:-:S03]  /*0b80*/  IMAD.WIDE R56, R57, 0x4, R32 ;  /* 0x0000000439387825 */ /* 0x000fc600078e0220 */
[----:B------:R-:W3:Y:S01]  /*0b90*/  @P0 LDG.E.EL.128 R28, desc[UR6][R52.64] ;  /* 0x00000006341c0981 */ /* 0x000ee2000c2e1d00 */
        /* <DEDUP_REMOVED lines=18> */
[----:B------:R-:W2:Y:S01]  /*0cc0*/  @P0 LDG.E.EL.128 R24, desc[UR6][R56.64] ;  /* 0x0000000638180981 */ /* 0x000ea2000c2e1d00 */
[C---:B---3--:R-:W-:Y:S02]  /*0cd0*/  FSETP.NAN.AND P2, PT, R28.reuse, R28, PT ;  /* 0x0000001c1c00720b */ /* 0x048fe40003f48000 */
[----:B--2---:R-:W-:-:S04]  /*0ce0*/  FSETP.GT.AND P1, PT, R28, R24, PT ;  /* 0x000000181c00720b */ /* 0x004fc80003f24000 */
[----:B------:R-:W-:-:S09]  /*0cf0*/  P2R R52, PR, RZ, 0x2 ;  /* 0x00000002ff347803 */ /* 0x000fd20000000000 */
[----:B------:R-:W-:Y:S02]  /*0d00*/  @!P1 SEL R28, R28, R24, P2 ;  /* 0x000000181c1c9207 */ /* 0x000fe40001000000 */
[C---:B------:R-:W-:Y:S02]  /*0d10*/  FSETP.GT.AND P1, PT, R29.reuse, R25, PT ;  /* 0x000000191d00720b */ /* 0x040fe40003f24000 */
[----:B------:R-:W-:Y:S02]  /*0d20*/  FSETP.NAN.AND P2, PT, R29, R29, PT ;  /* 0x0000001d1d00720b */ /* 0x000fe40003f48000 */
[----:B------:R-:W-:-:S09]  /*0d30*/  P2R R53, PR, RZ, 0x2 ;  /* 0x00000002ff357803 */ /* 0x000fd20000000000 */
[----:B------:R-:W-:Y:S02]  /*0d40*/  @!P1 SEL R29, R29, R25, P2 ;  /* 0x000000191d1d9207 */ /* 0x000fe40001000000 */
[C---:B------:R-:W-:Y:S02]  /*0d50*/  FSETP.GT.AND P1, PT, R30.reuse, R26, PT ;  /* 0x0000001a1e00720b */ /* 0x040fe40003f24000 */
[----:B------:R-:W-:Y:S02]  /*0d60*/  FSETP.NAN.AND P2, PT, R30, R30, PT ;  /* 0x0000001e1e00720b */ /* 0x000fe40003f48000 */
[----:B------:R-:W-:Y:S01]  /*0d70*/  P2R R56, PR, RZ, 0x2 ;  /* 0x00000002ff387803 */ /* 0x000fe20000000000 */
[----:B------:R-:W-:-:S08]  /*0d80*/  IMAD.IADD R25, R51, 0x1, R58 ;  /* 0x0000000133197824 */ /* 0x000fd000078e023a */
[----:B------:R-:W-:Y:S02]  /*0d90*/  @!P1 SEL R30, R30, R26, P2 ;  /* 0x0000001a1e1e9207 */ /* 0x000fe40001000000 */
[C---:B------:R-:W-:Y:S02]  /*0da0*/  FSETP.GT.AND P1, PT, R31.reuse, R27, PT ;  /* 0x0000001b1f00720b */ /* 0x040fe40003f24000 */
[----:B------:R-:W-:Y:S01]  /*0db0*/  FSETP.NAN.AND P2, PT, R31, R31, PT ;  /* 0x0000001f1f00720b */ /* 0x000fe20003f48000 */
[----:B------:R-:W-:Y:S01]  /*0dc0*/  IMAD R59, R8, 0x6600, R25 ;  /* 0x00006600083b7824 */ /* 0x000fe200078e0219 */
[----:B------:R-:W-:-:S03]  /*0dd0*/  CS2R R24, SRZ ;  /* 0x0000000000187805 */ /* 0x000fc6000001ff00 */
[----:B------:R-:W-:-:S06]  /*0de0*/  IMAD.WIDE R58, R59, 0x4, R32 ;  /* 0x000000043b3a7825 */ /* 0x000fcc00078e0220 */
[----:B------:R-:W-:Y:S02]  /*0df0*/  @!P1 SEL R31, R31, R27, P2 ;  /* 0x0000001b1f1f9207 */ /* 0x000fe40001000000 */
[----:B------:R-:W-:-:S06]  /*0e00*/  CS2R R26, SRZ ;  /* 0x00000000001a7805 */ /* 0x000fcc000001ff00 */
[----:B------:R-:W2:Y:S01]  /*0e10*/  @P0 LDG.E.EL.128 R24, desc[UR6][R58.64] ;  /* 0x000000063a180981 */ /* 0x000ea2000c2e1d00 */
[----:B------:R-:W-:Y:S02]  /*0e20*/  P2R R57, PR, RZ, 0x2 ;  /* 0x00000002ff397803 */ /* 0x000fe40000000000 */
[-C--:B--2---:R-:W-:Y:S02]  /*0e30*/  FSETP.NAN.AND P2, PT, R27, R27.reuse, PT ;  /* 0x0000001b1b00720b */ /* 0x084fe40003f48000 */
[----:B------:R-:W-:-:S11]  /*0e40*/  FSETP.GEU.AND P1, PT, R31, R27, PT ;  /* 0x0000001b1f00720b */ /* 0x000fd60003f2e000 */
[----:B------:R-:W-:Y:S02]  /*0e50*/  @!P2 SEL R27, R27, R31, !P1 ;  /* 0x0000001f1b1ba207 */ /* 0x000fe40004800000 */
[-C--:B------:R-:W-:Y:S02]  /*0e60*/  FSETP.NAN.AND P2, PT, R26, R26.reuse, PT ;  /* 0x0000001a1a00720b */ /* 0x080fe40003f48000 */
[----:B------:R-:W-:Y:S02]  /*0e70*/  P2R R58, PR, RZ, 0x2 ;  /* 0x00000002ff3a7803 */ /* 0x000fe40000000000 */
[----:B------:R-:W-:-:S09]  /*0e80*/  FSETP.GEU.AND P1, PT, R30, R26, PT ;  /* 0x0000001a1e00720b */ /* 0x000fd20003f2e000 */
[----:B------:R-:W-:Y:S02]  /*0e90*/  @!P2 SEL R26, R26, R30, !P1 ;  /* 0x0000001e1a1aa207 */ /* 0x000fe40004800000 */
[-C--:B------:R-:W-:Y:S02]  /*0ea0*/  FSETP.NAN.AND P2, PT, R25, R25.reuse, PT ;  /* 0x000000191900720b */ /* 0x080fe40003f48000 */
[----:B------:R-:W-:Y:S02]  /*0eb0*/  P2R R60, PR, RZ, 0x2 ;  /* 0x00000002ff3c7803 */ /* 0x000fe40000000000 */
[----:B------:R-:W-:-:S09]  /*0ec0*/  FSETP.GEU.AND P1, PT, R29, R25, PT ;  /* 0x000000191d00720b */ /* 0x000fd20003f2e000 */
[----:B------:R-:W-:Y:S02]  /*0ed0*/  @!P2 SEL R25, R25, R29, !P1 ;  /* 0x0000001d1919a207 */ /* 0x000fe40004800000 */
[-C--:B------:R-:W-:Y:S01]  /*0ee0*/  FSETP.NAN.AND P2, PT, R24, R24.reuse, PT ;  /* 0x000000181800720b */ /* 0x080fe20003f48000 */
[----:B------:R-:W-:Y:S01]  /*0ef0*/  IMAD.IADD R29, R51, 0x1, R62 ;  /* 0x00000001331d7824 */ /* 0x000fe200078e023e */
[----:B------:R-:W-:Y:S02]  /*0f00*/  P2R R63, PR, RZ, 0x2 ;  /* 0x00000002ff3f7803 */ /* 0x000fe40000000000 */
[----:B------:R-:W-:Y:S01]  /*0f10*/  FSETP.GEU.AND P1, PT, R28, R24, PT ;  /* 0x000000181c00720b */ /* 0x000fe20003f2e000 */
[----:B------:R-:W-:Y:S01]  /*0f20*/  IMAD R71, R8, 0x6600, R29 ;  /* 0x0000660008477824 */ /* 0x000fe200078e021d */
[----:B------:R-:W-:-:S03]  /*0f30*/  CS2R R30, SRZ ;  /* 0x00000000001e7805 */ /* 0x000fc6000001ff00 */
[----:B------:R-:W-:-:S04]  /*0f40*/  IMAD.WIDE R70, R71, 0x4, R32 ;  /* 0x0000000447467825 */ /* 0x000fc800078e0220 */
[----:B------:R-:W-:Y:S02]  /*0f50*/  @!P2 SEL R24, R24, R28, !P1 ;  /* 0x0000001c1818a207 */ /* 0x000fe40004800000 */
        /* <DEDUP_REMOVED lines=12> */
[----:B------:R-:W-:Y:S01]  /*1020*/  FSETP.GEU.AND P1, PT, R26, R30, PT ;  /* 0x0000001e1a00720b */ /* 0x000fe20003f2e000 */
[----:B------:R-:W-:-:S08]  /*1030*/  IMAD.IADD R25, R51, 0x1, R72 ;  /* 0x0000000133197824 */ /* 0x000fd000078e0248 */
[----:B------:R-:W-:Y:S02]  /*1040*/  @!P2 SEL R30, R30, R26, !P1 ;  /* 0x0000001a1e1ea207 */ /* 0x000fe40004800000 */
[-C--:B------:R-:W-:Y:S02]  /*1050*/  FSETP.NAN.AND P2, PT, R31, R31.reuse, PT ;  /* 0x0000001f1f00720b */ /* 0x080fe40003f48000 */
        /* <DEDUP_REMOVED lines=74> */
[----:B------:R-:W-:Y:S01]  /*1500*/  P2R R78, PR, RZ, 0x2 ;  /* 0x00000002ff4e7803 */ /* 0x000fe20000000000 */
[----:B------:R-:W-:Y:S01]  /*1510*/  VIADD R34, R34, 0x6c00 ;  /* 0x00006c0022227836 */ /* 0x000fe20000000000 */
[-C--:B--2---:R-:W-:Y:S02]  /*1520*/  FSETP.NAN.AND P3, PT, R28, R28.reuse, PT ;  /* 0x0000001c1c00720b */ /* 0x084fe40003f68000 */
[----:B------:R-:W-:-:S11]  /*1530*/  FSETP.GEU.AND P2, PT, R24, R28, PT ;  /* 0x0000001c1800720b */ /* 0x000fd60003f4e000 */
[----:B------:R-:W-:Y:S02]  /*1540*/  @!P3 SEL R28, R28, R24, !P2 ;  /* 0x000000181c1cb207 */ /* 0x000fe40005000000 */
[-C--:B------:R-:W-:Y:S02]  /*1550*/  FSETP.NAN.AND P3, PT, R29, R29.reuse, PT ;  /* 0x0000001d1d00720b */ /* 0x080fe40003f68000 */
[----:B------:R-:W-:-:S11]  /*1560*/  FSETP.GEU.AND P1, PT, R25, R29, PT ;  /* 0x0000001d1900720b */ /* 0x000fd60003f2e000 */
        /* <DEDUP_REMOVED lines=16> */
[----:B------:R-:W-:Y:S01]  /*1670*/  P2R R64, PR, RZ, 0x4 ;  /* 0x00000004ff407803 */ /* 0x000fe20000000000 */
[----:B------:R-:W-:-:S04]  /*1680*/  IMAD.IADD R51, R51, 0x1, R34 ;  /* 0x0000000133337824 */ /* 0x000fc800078e0222 */
[----:B------:R-:W-:-:S04]  /*1690*/  IMAD R51, R8, 0x6600, R51 ;  /* 0x0000660008337824 */ /* 0x000fc800078e0233 */
[----:B------:R-:W-:Y:S01]  /*16a0*/  IMAD.WIDE R32, R51, 0x4, R32 ;  /* 0x0000000433207825 */ /* 0x000fe200078e0220 */
        /* <DEDUP_REMOVED lines=11> */
[-C--:B------:R-:W-:Y:S02]  /*1760*/  FSETP.NAN.AND P3, PT, R27, R27.reuse, PT ;  /* 0x0000001b1b00720b */ /* 0x080fe40003f68000 */
[----:B------:R-:W-:Y:S02]  /*1770*/  P2R R22, PR, RZ, 0x2 ;  /* 0x00000002ff167803 */ /* 0x000fe40000000000 */
[----:B------:R-:W-:Y:S02]  /*1780*/  FSETP.GEU.AND P2, PT, R23, R27, PT ;  /* 0x0000001b1700720b */ /* 0x000fe40003f4e000 */
[----:B------:R-:W-:-:S07]  /*1790*/  ISETP.NE.AND P1, PT, R35, RZ, PT ;  /* 0x000000ff2300720c */ /* 0x000fce0003f25270 */
[----:B------:R-:W-:Y:S02]  /*17a0*/  @!P3 SEL R27, R27, R23, !P2 ;  /* 0x000000171b1bb207 */ /* 0x000fe40005000000 */
[----:B------:R-:W-:Y:S02]  /*17b0*/  P2R R23, PR, RZ, 0x2 ;  /* 0x00000002ff177803 */ /* 0x000fe40000000000 */
[----:B------:R-:W-:-:S04]  /*17c0*/  ISETP.NE.AND P1, PT, R18, RZ, PT ;  /* 0x000000ff1200720c */ /* 0x000fc80003f25270 */
        /* <DEDUP_REMOVED lines=27> */
[----:B------:R-:W-:Y:S02]  /*1980*/  ISETP.NE.AND P1, PT, R57, RZ, PT ;  /* 0x000000ff3900720c */ /* 0x000fe40003f25270 */
[----:B------:R-:W-:Y:S02]  /*1990*/  CS2R R14, SRZ ;  /* 0x00000000000e7805 */ /* 0x000fe4000001ff00 */
[----:B------:R-:W-:Y:S02]  /*19a0*/  P2R R57, PR, RZ, 0x2 ;  /* 0x00000002ff397803 */ /* 0x000fe40000000000 */
[----:B------:R-:W-:Y:S02]  /*19b0*/  ISETP.NE.AND P1, PT, R12, RZ, PT ;  /* 0x000000ff0c00720c */ /* 0x000fe40003f25270 */
[----:B------:R-:W-:-:S06]  /*19c0*/  CS2R R12, SRZ ;  /* 0x00000000000c7805 */ /* 0x000fcc000001ff00 */
[----:B------:R1:W2:Y:S01]  /*19d0*/  @P0 LDG.E.EL.128 R12, desc[UR6][R32.64] ;  /* 0x00000006200c0981 */ /* 0x0002a2000c2e1d00 */
[----:B------:R-:W-:Y:S02]  /*19e0*/  P2R R16, PR, RZ, 0x2 ;  /* 0x00000002ff107803 */ /* 0x000fe40000000000 */
[----:B------:R-:W-:-:S04]  /*19f0*/  ISETP.NE.AND P1, PT, R2, RZ, PT ;  /* 0x000000ff0200720c */ /* 0x000fc80003f25270 */
[----:B------:R-:W-:Y:S02]  /*1a00*/  P2R R84, PR, RZ, 0x2 ;  /* 0x00000002ff547803 */ /* 0x000fe40000000000 */
[----:B------:R-:W-:-:S04]  /*1a10*/  ISETP.NE.AND P1, PT, R6, RZ, PT ;  /* 0x000000ff0600720c */ /* 0x000fc80003f25270 */
[----:B------:R-:W-:Y:S02]  /*1a20*/  P2R R6, PR, RZ, 0x2 ;  /* 0x00000002ff067803 */ /* 0x000fe40000000000 */
[----:B------:R-:W-:-:S04]  /*1a30*/  ISETP.NE.AND P1, PT, R5, RZ, PT ;  /* 0x000000ff0500720c */ /* 0x000fc80003f25270 */
[----:B------:R-:W-:Y:S02]  /*1a40*/  P2R R2, PR, RZ, 0x2 ;  /* 0x00000002ff027803 */ /* 0x000fe40000000000 */
[----:B------:R-:W-:Y:S02]  /*1a50*/  P2R R21, PR, RZ, 0x4 ;  /* 0x00000004ff157803 */ /* 0x000fe40000000000 */
[----:B------:R-:W-:Y:S02]  /*1a60*/  ISETP.NE.AND P2, PT, R36, RZ, PT ;  /* 0x000000ff2400720c */ /* 0x000fe40003f45270 */
[----:B-1----:R-:W-:Y:S02]  /*1a70*/  P2R R32, PR, RZ, 0x1 ;  /* 0x00000001ff207803 */ /* 0x002fe40000000000 */
[----:B------:R-:W-:Y:S02]  /*1a80*/  ISETP.NE.AND P0, PT, R65, RZ, PT ;  /* 0x000000ff4100720c */ /* 0x000fe40003f05270 */
[----:B--2---:R-:W-:-:S02]  /*1a90*/  FSETP.NAN.AND P4, PT, R15, R15, PT ;  /* 0x0000000f0f00720b */ /* 0x004fc40003f88000 */
[----:B------:R-:W-:Y:S02]  /*1aa0*/  FSETP.NAN.AND P5, PT, R14, R14, PT ;  /* 0x0000000e0e00720b */ /* 0x000fe40003fa8000 */
[----:B------:R-:W-:Y:S02]  /*1ab0*/  FSETP.GEU.AND P3, PT, R31, R15, PT ;  /* 0x0000000f1f00720b */ /* 0x000fe40003f6e000 */
[----:B------:R-:W-:Y:S02]  /*1ac0*/  FSETP.NAN.AND P6, PT, R13, R13, PT ;  /* 0x0000000d0d00720b */ /* 0x000fe40003fc8000 */
[----:B------:R-:W-:-:S05]  /*1ad0*/  FSETP.NAN.AND P1, PT, R12, R12, PT ;  /* 0x0000000c0c00720b */ /* 0x000fca0003f28000 */
[----:B------:R-:W-:Y:S02]  /*1ae0*/  @!P4 SEL R15, R15, R31, !P3 ;  /* 0x0000001f0f0fc207 */ /* 0x000fe40005800000 */
[----:B------:R-:W-:-:S04]  /*1af0*/  FSETP.GEU.AND P4, PT, R30, R14, PT ;  /* 0x0000000e1e00720b */ /* 0x000fc80003f8e000 */
[----:B------:R-:W-:Y:S02]  /*1b00*/  @!P5 SEL R14, R14, R30, !P4 ;  /* 0x0000001e0e0ed207 */ /* 0x000fe40006000000 */
[----:B------:R-:W-:-:S04]  /*1b10*/  FSETP.GEU.AND P5, PT, R29, R13, PT ;  /* 0x0000000d1d00720b */ /* 0x000fc80003fae000 */
[----:B------:R-:W-:Y:S02]  /*1b20*/  @!P6 SEL R13, R13, R29, !P5 ;  /* 0x0000001d0d0de207 */ /* 0x000fe40006800000 */
[----:B------:R-:W-:-:S04]  /*1b30*/  FSETP.GEU.AND P6, PT, R28, R12, PT ;  /* 0x0000000c1c00720b */ /* 0x000fc80003fce000 */
[----:B------:R-:W-:Y:S02]  /*1b40*/  @!P1 SEL R12, R12, R28, !P6 ;  /* 0x0000001c0c0c9207 */ /* 0x000fe40007000000 */
[----:B------:R-:W-:-:S04]  /*1b50*/  ISETP.NE.AND P1, PT, R2, RZ, PT ;  /* 0x000000ff0200720c */ /* 0x000fc80003f25270 */
[----:B------:R-:W-:Y:S02]  /*1b60*/  SEL R2, RZ, 0x1, !P1 ;  /* 0x00000001ff027807 */ /* 0x000fe40004800000 */
[----:B------:R-:W-:-:S04]  /*1b70*/  ISETP.NE.AND P1, PT, R6, RZ, PT ;  /* 0x000000ff0600720c */ /* 0x000fc80003f25270 */
[----:B------:R-:W-:Y:S02]  /*1b80*/  SEL R6, RZ, 0x1, !P1 ;  /* 0x00000001ff067807 */ /* 0x000fe40004800000 */
[----:B------:R-:W-:-:S04]  /*1b90*/  ISETP.NE.AND P1, PT, R84, RZ, PT ;  /* 0x000000ff5400720c */ /* 0x000fc80003f25270 */
[----:B------:R-:W-:Y:S02]  /*1ba0*/  SEL R8, RZ, 0x1, !P1 ;  /* 0x00000001ff087807 */ /* 0x000fe40004800000 */
[----:B------:R-:W-:-:S04]  /*1bb0*/  ISETP.NE.AND P1, PT, R16, RZ, PT ;  /* 0x000000ff1000720c */ /* 0x000fc80003f25270 */
[----:B------:R-:W-:Y:S02]  /*1bc0*/  SEL R16, RZ, 0x1, !P1 ;  /* 0x00000001ff107807 */ /* 0x000fe40004800000 */
[----:B------:R-:W-:Y:S02]  /*1bd0*/  ISETP.NE.AND P1, PT, R57, RZ, PT ;  /* 0x000000ff3900720c */ /* 0x000fe40003f25270 */
[----:B------:R-:W-:Y:S02]  /*1be0*/  P2R R28, PR, RZ, 0x40 ;  /* 0x00000040ff1c7803 */ /* 0x000fe40000000000 */
[----:B------:R-:W-:Y:S02]  /*1bf0*/  ISETP.NE.AND P6, PT, R19, RZ, PT ;  /* 0x000000ff1300720c */ /* 0x000fe40003fc5270 */
[----:B------:R-:W-:Y:S02]  /*1c00*/  SEL R19, RZ, 0x1, !P1 ;  /* 0x00000001ff137807 */ /* 0x000fe40004800000 */
[----:B------:R-:W-:-:S04]  /*1c10*/  ISETP.NE.AND P1, PT, R56, RZ, PT ;  /* 0x000000ff3800720c */ /* 0x000fc80003f25270 */
[----:B------:R-:W-:Y:S02]  /*1c20*/  SEL R33, RZ, 0x1, !P1 ;  /* 0x00000001ff217807 */ /* 0x000fe40004800000 */
[----:B------:R-:W-:-:S04]  /*1c30*/  ISETP.NE.AND P1, PT, R53, RZ, PT ;  /* 0x000000ff3500720c */ /* 0x000fc80003f25270 */
[----:B------:R-:W-:Y:S02]  /*1c40*/  SEL R34, RZ, 0x1, !P1 ;  /* 0x00000001ff227807 */ /* 0x000fe40004800000 */
[----:B------:R-:W-:-:S04]  /*1c50*/  ISETP.NE.AND P1, PT, R52, RZ, PT ;  /* 0x000000ff3400720c */ /* 0x000fc80003f25270 */
[----:B------:R-:W-:Y:S02]  /*1c60*/  SEL R36, RZ, 0x1, !P1 ;  /* 0x00000001ff247807 */ /* 0x000fe40004800000 */
[----:B------:R-:W-:-:S04]  /*1c70*/  ISETP.NE.AND P1, PT, R83, RZ, PT ;  /* 0x000000ff5300720c */ /* 0x000fc80003f25270 */
[----:B------:R-:W-:Y:S02]  /*1c80*/  SEL R5, R2, 0x2, P1 ;  /* 0x0000000202057807 */ /* 0x000fe40000800000 */
        /* <DEDUP_REMOVED lines=10> */
[----:B------:R-:W-:Y:S02]  /*1d30*/  ISETP.NE.AND P1, PT, R55, RZ, PT ;  /* 0x000000ff3700720c */ /* 0x000fe40003f25270 */
[----:B------:R-:W-:Y:S02]  /*1d40*/  SEL R5, R5, 0x3, P6 ;  /* 0x0000000305057807 */ /* 0x000fe40003000000 */
[----:B------:R-:W-:Y:S02]  /*1d50*/  SEL R34, R34, 0x2, P1 ;  /* 0x0000000222227807 */ /* 0x000fe40000800000 */
[----:B------:R-:W-:Y:S02]  /*1d60*/  ISETP.NE.AND P1, PT, R35, RZ, PT ;  /* 0x000000ff2300720c */ /* 0x000fe40003f25270 */
[----:B------:R-:W-:-:S02]  /*1d70*/  ISETP.NE.AND P6, PT, R49, RZ, PT ;  /* 0x000000ff3100720c */ /* 0x000fc40003fc5270 */
[----:B------:R-:W-:Y:S02]  /*1d80*/  SEL R36, R36, 0x2, P1 ;  /* 0x0000000224247807 */ /* 0x000fe40000800000 */
[----:B------:R-:W-:Y:S02]  /*1d90*/  ISETP.NE.AND P1, PT, R11, RZ, PT ;  /* 0x000000ff0b00720c */ /* 0x000fe40003f25270 */
[----:B------:R-:W-:Y:S02]  /*1da0*/  P2R R11, PR, RZ, 0x40 ;  /* 0x00000040ff0b7803 */ /* 0x000fe40000000000 */
[----:B------:R-:W-:-:S04]  /*1db0*/  ISETP.NE.AND P6, PT, R48, RZ, PT ;  /* 0x000000ff3000720c */ /* 0x000fc80003fc5270 */
[----:B------:R-:W-:Y:S02]  /*1dc0*/  P2R R16, PR, RZ, 0x40 ;  /* 0x00000040ff107803 */ /* 0x000fe40000000000 */
[----:B------:R-:W-:Y:S02]  /*1dd0*/  ISETP.NE.AND P6, PT, R47, RZ, PT ;  /* 0x000000ff2f00720c */ /* 0x000fe40003fc5270 */
[----:B------:R-:W-:Y:S02]  /*1de0*/  SEL R2, R2, 0x3, P1 ;  /* 0x0000000302027807 */ /* 0x000fe40000800000 */
[----:B------:R-:W-:Y:S02]  /*1df0*/  ISETP.NE.AND P1, PT, R17, RZ, PT ;  /* 0x000000ff1100720c */ /* 0x000fe40003f25270 */
[----:B------:R-:W-:Y:S02]  /*1e00*/  P2R R17, PR, RZ, 0x40 ;  /* 0x00000040ff117803 */ /* 0x000fe40000000000 */
[----:B------:R-:W-:-:S02]  /*1e10*/  ISETP.NE.AND P6, PT, R78, RZ, PT ;  /* 0x000000ff4e00720c */ /* 0x000fc40003fc5270 */
[----:B------:R-:W-:Y:S02]  /*1e20*/  SEL R8, R8, 0x3, P1 ;  /* 0x0000000308087807 */ /* 0x000fe40000800000 */
[----:B------:R-:W-:Y:S02]  /*1e30*/  ISETP.NE.AND P1, PT, R18, RZ, PT ;  /* 0x000000ff1200720c */ /* 0x000fe40003f25270 */
[----:B------:R-:W-:Y:S02]  /*1e40*/  P2R R18, PR, RZ, 0x40 ;  /* 0x00000040ff127803 */ /* 0x000fe40000000000 */
[----:B------:R-:W-:Y:S02]  /*1e50*/  ISETP.NE.AND P6, PT, R77, RZ, PT ;  /* 0x000000ff4d00720c */ /* 0x000fe40003fc5270 */
[----:B------:R-:W-:Y:S02]  /*1e60*/  SEL R6, R6, 0x3, P1 ;  /* 0x0000000306067807 */ /* 0x000fe40000800000 */
[----:B------:R-:W-:-:S02]  /*1e70*/  ISETP.NE.AND P1, PT, R23, RZ, PT ;  /* 0x000000ff1700720c */ /* 0x000fc40003f25270 */
        /* <DEDUP_REMOVED lines=39> */
[----:B------:R-:W-:Y:S02]  /*20f0*/  P2R R31, PR, RZ, 0x8 ;  /* 0x00000008ff1f7803 */ /* 0x000fe40000000000 */
[----:B------:R-:W-:Y:S02]  /*2100*/  ISETP.NE.AND P6, PT, R67, RZ, PT ;  /* 0x000000ff4300720c */ /* 0x000fe40003fc5270 */
[----:B------:R-:W-:-:S02]  /*2110*/  ISETP.NE.AND P3, PT, R62, RZ, PT ;  /* 0x000000ff3e00720c */ /* 0x000fc40003f65270 */
[----:B------:R-:W-:Y:S02]  /*2120*/  SEL R19, R19, 0x4, P6 ;  /* 0x0000000413137807 */ /* 0x000fe40003000000 */
[----:B------:R-:W-:Y:S02]  /*2130*/  P2R R30, PR, RZ, 0x10 ;  /* 0x00000010ff1e7803 */ /* 0x000fe40000000000 */
[----:B------:R-:W-:Y:S02]  /*2140*/  SEL R33, R33, 0x3, P3 ;  /* 0x0000000321217807 */ /* 0x000fe40001800000 */
[----:B------:R-:W-:Y:S02]  /*2150*/  ISETP.NE.AND P6, PT, R37, RZ, PT ;  /* 0x000000ff2500720c */ /* 0x000fe40003fc5270 */
[----:B------:R-:W-:Y:S02]  /*2160*/  ISETP.NE.AND P4, PT, R61, RZ, PT ;  /* 0x000000ff3d00720c */ /* 0x000fe40003f85270 */
[----:B------:R-:W-:-:S02]  /*2170*/  SEL R33, R33, 0x4, P6 ;  /* 0x0000000421217807 */ /* 0x000fc40003000000 */
[----:B------:R-:W-:Y:S02]  /*2180*/  P2R R29, PR, RZ, 0x20 ;  /* 0x00000020ff1d7803 */ /* 0x000fe40000000000 */
[----:B------:R-:W-:Y:S02]  /*2190*/  SEL R34, R34, 0x3, P4 ;  /* 0x0000000322227807 */ /* 0x000fe40002000000 */
[----:B------:R-:W-:Y:S02]  /*21a0*/  ISETP.NE.AND P6, PT, R38, RZ, PT ;  /* 0x000000ff2600720c */ /* 0x000fe40003fc5270 */
[----:B------:R-:W-:Y:S02]  /*21b0*/  ISETP.NE.AND P5, PT, R59, RZ, PT ;  /* 0x000000ff3b00720c */ /* 0x000fe40003fa5270 */
[----:B------:R-:W-:Y:S02]  /*21c0*/  SEL R34, R34, 0x4, P6 ;  /* 0x0000000422227807 */ /* 0x000fe40003000000 */
[----:B------:R-:W-:-:S02]  /*21d0*/  SEL R36, R36, 0x3, P5 ;  /* 0x0000000324247807 */ /* 0x000fc40002800000 */
[----:B------:R-:W-:Y:S02]  /*21e0*/  ISETP.NE.AND P6, PT, R39, RZ, PT ;  /* 0x000000ff2700720c */ /* 0x000fe40003fc5270 */
[----:B------:R-:W-:Y:S02]  /*21f0*/  SEL R2, R2, 0x4, P1 ;  /* 0x0000000402027807 */ /* 0x000fe40000800000 */
[----:B------:R-:W-:Y:S02]  /*2200*/  SEL R36, R36, 0x4, P6 ;  /* 0x0000000424247807 */ /* 0x000fe40003000000 */
[----:B------:R-:W-:Y:S02]  /*2210*/  ISETP.NE.AND P6, PT, R40, RZ, PT ;  /* 0x000000ff2800720c */ /* 0x000fe40003fc5270 */
[----:B------:R-:W-:Y:S02]  /*2220*/  SEL R8, R8, 0x4, P0 ;  /* 0x0000000408087807 */ /* 0x000fe40000000000 */
[----:B------:R-:W-:-:S02]  /*2230*/  SEL R2, R2, 0x5, P6 ;  /* 0x0000000502027807 */ /* 0x000fc40003000000 */
[----:B------:R-:W-:Y:S02]  /*2240*/  ISETP.NE.AND P6, PT, R41, RZ, PT ;  /* 0x000000ff2900720c */ /* 0x000fe40003fc5270 */
[----:B------:R-:W-:Y:S02]  /*2250*/  SEL R6, R6, 0x4, P2 ;  /* 0x0000000406067807 */ /* 0x000fe40001000000 */
        /* <DEDUP_REMOVED lines=30> */
[----:B------:R-:W-:Y:S02]  /*2440*/  ISETP.NE.AND P3, PT, R81, RZ, PT ;  /* 0x000000ff5100720c */ /* 0x000fe40003f65270 */
[----:B------:R-:W-:Y:S02]  /*2450*/  SEL R2, R2, 0x7, P6 ;  /* 0x0000000702027807 */ /* 0x000fe40003000000 */
[----:B------:R-:W-:Y:S02]  /*2460*/  ISETP.NE.AND P0, PT, R54, RZ, PT ;  /* 0x000000ff3600720c */ /* 0x000fe40003f05270 */
[----:B------:R-:W-:-:S02]  /*2470*/  SEL R18, R19, 0x7, P3 ;  /* 0x0000000713127807 */ /* 0x000fc40001800000 */
[----:B------:R-:W-:Y:S02]  /*2480*/  SEL R19, R2, 0x8, P0 ;  /* 0x0000000802137807 */ /* 0x000fe40000000000 */
[----:B------:R-:W1:Y:S01]  /*2490*/  S2R R2, SR_TID.X ;  /* 0x0000000000027919 */ /* 0x000e620000002100 */
[----:B------:R-:W2:Y:S01]  /*24a0*/  S2UR UR5, SR_CgaCtaId ;  /* 0x00000000000579c3 */ /* 0x000ea20000008800 */
[----:B------:R-:W-:Y:S01]  /*24b0*/  UMOV UR4, 0x400 ;  /* 0x0000040000047882 */ /* 0x000fe20000000000 */
[----:B------:R-:W-:Y:S01]  /*24c0*/  ISETP.NE.AND P1, PT, R20, RZ, PT ;  /* 0x000000ff1400720c */ /* 0x000fe20003f25270 */
[----:B--2---:R-:W-:Y:S01]  /*24d0*/  UPRMT UR4, UR5, 0x654, UR4 ;  /* 0x0000065405047896 */ /* 0x004fe20008000004 */
[----:B-1----:R-:W-:-:S05]  /*24e0*/  LOP3.LUT R20, R2, 0x7f, RZ, 0xc0, !PT ;  /* 0x0000007f02147812 */ /* 0x002fca00078ec0ff */
[----:B------:R-:W-:-:S05]  /*24f0*/  LEA R2, R7, UR4, 0x2 ;  /* 0x0000000407027c11 */ /* 0x000fca000f8e10ff */
[----:B------:R-:W-:Y:S04]  /*2500*/  STS.128 [R2], R24 ;  /* 0x0000001802007388 */ /* 0x000fe80000000c00 */
[----:B------:R1:W-:Y:S01]  /*2510*/  STS.128 [R2+0x10], R12 ;  /* 0x0000100c02007388 */ /* 0x0003e20000000c00 */
[----:B------:R-:W-:Y:S01]  /*2520*/  BAR.SYNC.DEFER_BLOCKING 0x0 ;  /* 0x0000000000007b1d */ /* 0x000fe20000010000 */
[----:B------:R-:W-:Y:S02]  /*2530*/  ISETP.NE.AND P6, PT, R16, RZ, PT ;  /* 0x000000ff1000720c */ /* 0x000fe40003fc5270 */
[----:B------:R-:W-:Y:S02]  /*2540*/  LEA R20, R20, UR4, 0x2 ;  /* 0x0000000414147c11 */ /* 0x000fe4000f8e10ff */
[----:B------:R-:W-:Y:S01]  /*2550*/  SEL R8, R8, 0x7, P6 ;  /* 0x0000000708087807 */ /* 0x000fe20003000000 */
[----:B------:R-:W-:Y:S01]  /*2560*/  ULDC.64 UR4, c[0x0][0x220] ;  /* 0x0000880000047ab9 */ /* 0x000fe20000000a00 */
[----:B------:R-:W-:-:S02]  /*2570*/  ISETP.NE.AND P6, PT, R11, RZ, PT ;  /* 0x000000ff0b00720c */ /* 0x000fc40003fc5270 */
[----:B------:R-:W-:Y:S02]  /*2580*/  SEL R16, R8, 0x8, P1 ;  /* 0x0000000808107807 */ /* 0x000fe40000800000 */
[----:B------:R-:W-:Y:S02]  /*2590*/  SEL R6, R6, 0x7, P6 ;  /* 0x0000000706067807 */ /* 0x000fe40003000000 */
[----:B------:R-:W-:Y:S02]  /*25a0*/  ISETP.NE.AND P1, PT, R22, RZ, PT ;  /* 0x000000ff1600720c */ /* 0x000fe40003f25270 */
[----:B------:R-:W-:Y:S02]  /*25b0*/  ISETP.NE.AND P5, PT, R79, RZ, PT ;  /* 0x000000ff4f00720c */ /* 0x000fe40003fa5270 */
[----:B------:R-:W-:Y:S01]  /*25c0*/  SEL R17, R6, 0x8, P1 ;  /* 0x0000000806117807 */ /* 0x000fe20000800000 */
[----:B------:R-:W2:Y:S01]  /*25d0*/  LDS R23, [R20] ;  /* 0x0000000014177984 */ /* 0x000ea20000000800 */
[----:B------:R-:W-:Y:S01]  /*25e0*/  ISETP.NE.AND P1, PT, R0, RZ, PT ;  /* 0x000000ff0000720c */ /* 0x000fe20003f25270 */
[----:B------:R-:W3:Y:S01]  /*25f0*/  LDC.64 R6, c[0x0][0x218] ;  /* 0x00008600ff067b82 */ /* 0x000ee20000000a00 */
[----:B------:R-:W-:Y:S01]  /*2600*/  LOP3.LUT R0, R10, 0x7f, R9, 0xf8, !PT ;  /* 0x0000007f0a007812 */ /* 0x000fe200078ef809 */
[----:B------:R-:W-:Y:S01]  /*2610*/  LDS R27, [R20+0x400] ;  /* 0x00040000141b7984 */ /* 0x000fe20000000800 */
[----:B------:R-:W-:-:S02]  /*2620*/  SHF.R.S32.HI R9, RZ, 0x1f, R4 ;  /* 0x0000001fff097819 */ /* 0x000fc40000011404 */
[----:B------:R-:W-:Y:S01]  /*2630*/  ISETP.NE.AND P2, PT, R50, RZ, PT ;  /* 0x000000ff3200720c */ /* 0x000fe20003f45270 */
[----:B------:R-:W-:Y:S01]  /*2640*/  LDS R35, [R20+0x800] ;  /* 0x0008000014237984 */ /* 0x000fe20000000800 */
[----:B------:R-:W-:Y:S02]  /*2650*/  SEL R34, R34, 0x7, P5 ;  /* 0x0000000722227807 */ /* 0x000fe40002800000 */
[----:B------:R-:W-:Y:S01]  /*2660*/  ISETP.NE.AND P5, PT, R29, RZ, PT ;  /* 0x000000ff1d00720c */ /* 0x000fe20003fa5270 */
[----:B------:R-:W-:Y:S01]  /*2670*/  LDS R37, [R20+0xa00] ;  /* 0x000a000014257984 */ /* 0x000fe20000000800 */
[----:B------:R-:W-:-:S03]  /*2680*/  LEA.HI R9, R9, R4, RZ, 0x6 ;  /* 0x0000000409097211 */ /* 0x000fc600078f30ff */
[----:B------:R-:W4:Y:S01]  /*2690*/  LDS R29, [R20+0x200] ;  /* 0x00020000141d7984 */ /* 0x000f220000000800 */
[----:B------:R-:W-:Y:S02]  /*26a0*/  SEL R5, R5, 0x7, P2 ;  /* 0x0000000705057807 */ /* 0x000fe40001000000 */
[----:B------:R-:W-:Y:S01]  /*26b0*/  ISETP.NE.AND P2, PT, R64, RZ, PT ;  /* 0x000000ff4000720c */ /* 0x000fe20003f45270 */
[----:B------:R-:W-:Y:S01]  /*26c0*/  LDS R39, [R20+0xc00] ;  /* 0x000c000014277984 */ /* 0x000fe20000000800 */
[----:B------:R-:W-:Y:S02]  /*26d0*/  LOP3.LUT R11, R9, 0xffffffc0, RZ, 0xc0, !PT ;  /* 0xffffffc0090b7812 */ /* 0x000fe400078ec0ff */
[----:B------:R-:W-:Y:S01]  /*26e0*/  SEL R36, R36, 0x7, P2 ;  /* 0x0000000724247807 */ /* 0x000fe20001000000 */
[----:B------:R-:W-:Y:S01]  /*26f0*/  LDS R41, [R20+0xe00] ;  /* 0x000e000014297984 */ /* 0x000fe20000000800 */
[----:B------:R-:W-:Y:S01]  /*2700*/  ISETP.NE.AND P2, PT, R21, RZ, PT ;  /* 0x000000ff1500720c */ /* 0x000fe20003f45270 */
[----:B------:R-:W-:Y:S01]  /*2710*/  IMAD.IADD R11, R4, 0x1, -R11 ;  /* 0x00000001040b7824 */ /* 0x000fe200078e0a0b */
[----:B------:R-:W-:-:S02]  /*2720*/  SHF.R.S32.HI R8, RZ, 0x6, R9 ;  /* 0x00000006ff087819 */ /* 0x000fc40000011409 */
[----:B-1----:R-:W-:Y:S02]  /*2730*/  SEL R12, R5, 0x8, P2 ;  /* 0x00000008050c7807 */ /* 0x002fe40001000000 */
[----:B------:R-:W-:Y:S01]  /*2740*/  ISETP.LT.AND P2, PT, R0, 0x300, !P1 ;  /* 0x000003000000780c */ /* 0x000fe20004f41270 */
[----:B------:R-:W-:Y:S01]  /*2750*/  IMAD R21, R8, 0x14000, R11 ;  /* 0x0001400008157824 */ /* 0x000fe200078e020b */
[----:B------:R-:W-:Y:S02]  /*2760*/  ISETP.NE.AND P3, PT, R31, RZ, PT ;  /* 0x000000ff1f00720c */ /* 0x000fe40003f65270 */
[----:B------:R-:W1:Y:S01]  /*2770*/  LDS R31, [R20+0x600] ;  /* 0x00060000141f7984 */ /* 0x000e620000000800 */
[C---:B------:R-:W-:Y:S01]  /*2780*/  IMAD R9, R0.reuse, 0x40, R21 ;  /* 0x0000004000097824 */ /* 0x040fe200078e0215 */
[----:B------:R-:W-:-:S03]  /*2790*/  LOP3.LUT R2, R0, 0x80, RZ, 0xfc, !PT ;  /* 0x0000008000027812 */ /* 0x000fc600078efcff */
[----:B---3--:R-:W-:-:S05]  /*27a0*/  IMAD.WIDE R8, R9, 0x4, R6 ;  /* 0x0000000409087825 */ /* 0x008fca00078e0206 */
[----:B--2---:R2:W-:Y:S01]  /*27b0*/  @P2 STG.E desc[UR6][R8.64], R23 ;  /* 0x0000001708002986 */ /* 0x0045e2000c101906 */
[C---:B------:R-:W-:Y:S01]  /*27c0*/  ISETP.LT.AND P2, PT, R2.reuse, 0x300, !P1 ;  /* 0x000003000200780c */ /* 0x040fe20004f41270 */
[----:B------:R-:W-:Y:S01]  /*27d0*/  IMAD R11, R2, 0x40, R21 ;  /* 0x00000040020b7824 */ /* 0x000fe200078e0215 */
[----:B------:R-:W-:Y:S01]  /*27e0*/  ISETP.NE.AND P4, PT, R80, RZ, PT ;  /* 0x000000ff5000720c */ /* 0x000fe20003f85270 */
[----:B------:R-:W-:Y:S02]  /*27f0*/  IMAD R22, R4, 0x300, R3 ;  /* 0x0000030004167824 */ /* 0x000fe400078e0203 */
[----:B------:R-:W-:Y:S01]  /*2800*/  IMAD.WIDE R10, R11, 0x4, R6 ;  /* 0x000000040b0a7825 */ /* 0x000fe200078e0206 */
[----:B------:R-:W-:Y:S02]  /*2810*/  SEL R33, R33, 0x7, P4 ;  /* 0x0000000721217807 */ /* 0x000fe40002000000 */
[----:B------:R-:W-:Y:S02]  /*2820*/  LOP3.LUT R2, R0, 0x100, RZ, 0xfc, !PT ;  /* 0x0000010000027812 */ /* 0x000fe400078efcff */
[----:B------:R-:W-:-:S02]  /*2830*/  ISETP.NE.AND P4, PT, R30, RZ, PT ;  /* 0x000000ff1e00720c */ /* 0x000fc40003f85270 */
[C---:B------:R-:W-:Y:S01]  /*2840*/  LOP3.LUT R3, R0.reuse, 0x180, RZ, 0xfc, !PT ;  /* 0x0000018000037812 */ /* 0x040fe200078efcff */
[----:B----4-:R3:W-:Y:S01]  /*2850*/  @P2 STG.E desc[UR6][R10.64], R29 ;  /* 0x0000001d0a002986 */ /* 0x0107e2000c101906 */
[----:B------:R-:W-:Y:S02]  /*2860*/  LOP3.LUT R4, R0, 0x200, RZ, 0xfc, !PT ;  /* 0x0000020000047812 */ /* 0x000fe400078efcff */
[----:B------:R-:W-:Y:S02]  /*2870*/  ISETP.NE.AND P6, PT, R28, RZ, PT ;  /* 0x000000ff1c00720c */ /* 0x000fe40003fc5270 */
[C---:B------:R-:W-:Y:S02]  /*2880*/  LOP3.LUT R5, R0.reuse, 0x280, RZ, 0xfc, !PT ;  /* 0x0000028000057812 */ /* 0x040fe400078efcff */
[----:B--2---:R-:W-:Y:S02]  /*2890*/  LOP3.LUT R8, R0, 0x300, RZ, 0xfc, !PT ;  /* 0x0000030000087812 */ /* 0x004fe400078efcff */
[----:B------:R-:W-:-:S02]  /*28a0*/  SEL R18, R18, 0x8, P3 ;  /* 0x0000000812127807 */ /* 0x000fc40001800000 */
[----:B------:R-:W-:Y:S02]  /*28b0*/  ISETP.LT.AND P2, PT, R2, 0x300, !P1 ;  /* 0x000003000200780c */ /* 0x000fe40004f41270 */
[----:B------:R-:W-:Y:S02]  /*28c0*/  LOP3.LUT R0, R0, 0x380, RZ, 0xfc, !PT ;  /* 0x0000038000007812 */ /* 0x000fe400078efcff */
[----:B------:R-:W-:Y:S02]  /*28d0*/  SEL R33, R33, 0x8, P4 ;  /* 0x0000000821217807 */ /* 0x000fe40002000000 */
[----:B------:R-:W-:Y:S02]  /*28e0*/  ISETP.LT.AND P3, PT, R3, 0x300, !P1 ;  /* 0x000003000300780c */ /* 0x000fe40004f61270 */
[----:B------:R-:W-:Y:S02]  /*28f0*/  SEL R34, R34, 0x8, P5 ;  /* 0x0000000822227807 */ /* 0x000fe40002800000 */
[----:B------:R-:W-:Y:S01]  /*2900*/  ISETP.LT.AND P4, PT, R4, 0x300, !P1 ;  /* 0x000003000400780c */ /* 0x000fe20004f81270 */
[----:B---3--:R-:W-:Y:S01]  /*2910*/  IMAD R11, R2, 0x40, R21 ;  /* 0x00000040020b7824 */ /* 0x008fe200078e0215 */
[----:B------:R-:W-:-:S02]  /*2920*/  SEL R9, R36, 0x8, P6 ;  /* 0x0000000824097807 */ /* 0x000fc40003000000 */
[----:B------:R-:W-:Y:S01]  /*2930*/  ISETP.LT.AND P5, PT, R5, 0x300, !P1 ;  /* 0x000003000500780c */ /* 0x000fe20004fa1270 */
[--C-:B------:R-:W-:Y:S01]  /*2940*/  IMAD R13, R3, 0x40, R21.reuse ;  /* 0x00000040030d7824 */ /* 0x100fe200078e0215 */
[----:B------:R-:W-:Y:S01]  /*2950*/  ISETP.LT.AND P6, PT, R8, 0x300, !P1 ;  /* 0x000003000800780c */ /* 0x000fe20004fc1270 */
[--C-:B------:R-:W-:Y:S01]  /*2960*/  IMAD R15, R4, 0x40, R21.reuse ;  /* 0x00000040040f7824 */ /* 0x100fe200078e0215 */
[----:B------:R-:W-:Y:S01]  /*2970*/  ISETP.LT.AND P1, PT, R0, 0x300, !P1 ;  /* 0x000003000000780c */ /* 0x000fe20004f21270 */
[--C-:B------:R-:W-:Y:S01]  /*2980*/  IMAD R23, R5, 0x40, R21.reuse ;  /* 0x0000004005177824 */ /* 0x100fe200078e0215 */
[----:B------:R-:W-:Y:S01]  /*2990*/  ISETP.NE.AND P0, PT, R32, RZ, PT ;  /* 0x000000ff2000720c */ /* 0x000fe20003f05270 */
[----:B------:R-:W-:Y:S01]  /*29a0*/  IMAD R25, R8, 0x40, R21 ;  /* 0x0000004008197824 */ /* 0x000fe200078e0215 */
[----:B------:R-:W-:Y:S01]  /*29b0*/  PRMT R16, R19, 0x3340, R16 ;  /* 0x0000334013107816 */ /* 0x000fe20000000010 */
[----:B------:R-:W-:Y:S01]  /*29c0*/  IMAD.WIDE R2, R11, 0x4, R6 ;  /* 0x000000040b027825 */ /* 0x000fe200078e0206 */
[----:B------:R-:W-:-:S03]  /*29d0*/  PRMT R19, R9, 0x3340, R34 ;  /* 0x0000334009137816 */ /* 0x000fc60000000022 */
[----:B------:R-:W-:Y:S02]  /*29e0*/  IMAD R21, R0, 0x40, R21 ;  /* 0x0000004000157824 */ /* 0x000fe400078e0215 */
[----:B------:R-:W-:Y:S01]  /*29f0*/  IMAD.WIDE R4, R13, 0x4, R6 ;  /* 0x000000040d047825 */ /* 0x000fe200078e0206 */
[----:B------:R-:W-:-:S03]  /*2a00*/  PRMT R17, R17, 0x3340, R12 ;  /* 0x0000334011117816 */ /* 0x000fc6000000000c */
[--C-:B------:R-:W-:Y:S01]  /*2a10*/  IMAD.WIDE R8, R15, 0x4, R6.reuse ;  /* 0x000000040f087825 */ /* 0x100fe200078e0206 */
[----:B------:R2:W-:Y:S03]  /*2a20*/  @P2 STG.E desc[UR6][R2.64], R27 ;  /* 0x0000001b02002986 */ /* 0x0005e6000c101906 */
[--C-:B------:R-:W-:Y:S01]  /*2a30*/  IMAD.WIDE R10, R23, 0x4, R6.reuse ;  /* 0x00000004170a7825 */ /* 0x100fe200078e0206 */
[----:B-1----:R2:W-:Y:S01]  /*2a40*/  @P3 STG.E desc[UR6][R4.64], R31 ;  /* 0x0000001f04003986 */ /* 0x0025e2000c101906 */
[----:B------:R-:W-:Y:S02]  /*2a50*/  IADD3 R14, P2, R22, UR4, RZ ;  /* 0x00000004160e7c10 */ /* 0x000fe4000ff5e0ff */
[--C-:B------:R-:W-:Y:S01]  /*2a60*/  IMAD.WIDE R12, R25, 0x4, R6.reuse ;  /* 0x00000004190c7825 */ /* 0x100fe200078e0206 */
[----:B------:R2:W-:Y:S03]  /*2a70*/  @P4 STG.E desc[UR6][R8.64], R35 ;  /* 0x0000002308004986 */ /* 0x0005e6000c101906 */
[----:B------:R-:W-:Y:S01]  /*2a80*/  IMAD.WIDE R6, R21, 0x4, R6 ;  /* 0x0000000415067825 */ /* 0x000fe200078e0206 */
[----:B------:R2:W-:Y:S01]  /*2a90*/  @P5 STG.E desc[UR6][R10.64], R37 ;  /* 0x000000250a005986 */ /* 0x0005e2000c101906 */
[----:B------:R-:W-:-:S02]  /*2aa0*/  PRMT R18, R33, 0x3340, R18 ;  /* 0x0000334021127816 */ /* 0x000fc40000000012 */
[----:B------:R-:W-:Y:S01]  /*2ab0*/  LEA.HI.X.SX32 R15, R22, UR5, 0x1, P2 ;  /* 0x00000005160f7c11 */ /* 0x000fe200090f0eff */
[----:B------:R2:W-:Y:S01]  /*2ac0*/  @P6 STG.E desc[UR6][R12.64], R39 ;  /* 0x000000270c006986 */ /* 0x0005e2000c101906 */
[----:B------:R-:W-:-:S03]  /*2ad0*/  PRMT R16, R16, 0x5410, R17 ;  /* 0x0000541010107816 */ /* 0x000fc60000000011 */
[----:B------:R2:W-:Y:S01]  /*2ae0*/  @P1 STG.E desc[UR6][R6.64], R41 ;  /* 0x0000002906001986 */ /* 0x0005e2000c101906 */
[----:B------:R-:W-:Y:S01]  /*2af0*/  PRMT R17, R19, 0x5410, R18 ;  /* 0x0000541013117816 */ /* 0x000fe20000000012 */
[----:B------:R-:W-:Y:S06]  /*2b00*/  @!P0 EXIT ;  /* 0x000000000000894d */ /* 0x000fec0003800000 */
[----:B------:R-:W-:Y:S01]  /*2b10*/  STG.E.64 desc[UR6][R14.64], R16 ;  /* 0x000000100e007986 */ /* 0x000fe2000c101b06 */
[----:B------:R-:W-:Y:S05]  /*2b20*/  EXIT ;  /* 0x000000000000794d */ /* 0x000fea0003800000 */
.L_x_0:
[----:B------:R-:W-:-:S00]  /*2b30*/  BRA `(.L_x_0) ;  /* 0xfffffffc00fc7947 */ /* 0x000fc0000383ffff */
[----:B------:R-:W-:-:S00]  /*2b40*/  NOP ;  /* 0x0000000000007918 */ /* 0x000fc00000000000 */
        /* <DEDUP_REMOVED lines=11> */
.L_x_1:


//--------------------- .nv.shared.triton_poi_fused_max_pool2d_with_indices_42 --------------------------
	.section	.nv.shared.triton_poi_fused_max_pool2d_with_indices_42,"aw",@nobits
	.sectionflags	@""
	.align	16
	.zero		1024


//--------------------- .nv.constant0.triton_poi_fused_max_pool2d_with_indices_42 --------------------------
	.section	.nv.constant0.triton_poi_fused_max_pool2d_with_indices_42,"a",@progbits
	.sectionflags	@""
	.align	4
.nv.constant0.triton_poi_fused_max_pool2d_with_indices_42:
	.zero		560
